//
// Generated by NVIDIA NVVM Compiler
//
// Compiler Build ID: CL-36424714
// Cuda compilation tools, release 13.0, V13.0.88
// Based on NVVM 20.0.0
//

.version 9.0
.target sm_100
.address_size 64

	// .globl	_Z13blurImgKernelP6uchar3iiPfiS0_
.extern .func  (.param .b32 func_retval0) vprintf
(
	.param .b64 vprintf_param_0,
	.param .b64 vprintf_param_1
)
;
.global .align 1 .b8 $str[4] = {37, 100, 45};

.visible .entry _Z13blurImgKernelP6uchar3iiPfiS0_(
	.param .u64 .ptr .align 1 _Z13blurImgKernelP6uchar3iiPfiS0__param_0,
	.param .u32 _Z13blurImgKernelP6uchar3iiPfiS0__param_1,
	.param .u32 _Z13blurImgKernelP6uchar3iiPfiS0__param_2,
	.param .u64 .ptr .align 1 _Z13blurImgKernelP6uchar3iiPfiS0__param_3,
	.param .u32 _Z13blurImgKernelP6uchar3iiPfiS0__param_4,
	.param .u64 .ptr .align 1 _Z13blurImgKernelP6uchar3iiPfiS0__param_5
)
{
	.local .align 8 .b8 	__local_depot0[8];
	.reg .b64 	%SP;
	.reg .b64 	%SPL;
	.reg .pred 	%p<54>;
	.reg .b16 	%rs<22>;
	.reg .b32 	%r<76>;
	.reg .b32 	%f<138>;
	.reg .b64 	%rd<84>;

	mov.u64 	%SPL, __local_depot0;
	cvta.local.u64 	%SP, %SPL;
	ld.param.u64 	%rd4, [_Z13blurImgKernelP6uchar3iiPfiS0__param_0];
	ld.param.u32 	%r25, [_Z13blurImgKernelP6uchar3iiPfiS0__param_1];
	ld.param.u64 	%rd5, [_Z13blurImgKernelP6uchar3iiPfiS0__param_3];
	ld.param.u32 	%r27, [_Z13blurImgKernelP6uchar3iiPfiS0__param_4];
	cvta.to.global.u64 	%rd1, %rd4;
	cvta.to.global.u64 	%rd2, %rd5;
	mov.u32 	%r28, %ntid.y;
	mov.u32 	%r29, %ctaid.y;
	mov.u32 	%r30, %tid.y;
	mad.lo.s32 	%r1, %r28, %r29, %r30;
	mov.u32 	%r31, %ntid.x;
	mov.u32 	%r32, %ctaid.x;
	mov.u32 	%r33, %tid.x;
	mad.lo.s32 	%r2, %r31, %r32, %r33;
	setp.lt.s32 	%p2, %r27, 1;
	mov.f32 	%f102, 0f00000000;
	mov.f32 	%f103, %f102;
	mov.f32 	%f104, %f102;
	@%p2 bra 	$L__BB0_38;
	shr.u32 	%r35, %r27, 1;
	sub.s32 	%r3, %r2, %r35;
	mul.lo.s32 	%r4, %r27, %r27;
	and.b32  	%r5, %r27, 2147483644;
	mov.f32 	%f104, 0f00000000;
	mov.b32 	%r72, 0;
	add.u64 	%rd72, %SP, 0;
	mov.u64 	%rd74, $str;
	cvt.s64.s32 	%rd68, %r3;
	mov.f32 	%f103, %f104;
	mov.f32 	%f102, %f104;
$L__BB0_2:
	ld.param.u32 	%r71, [_Z13blurImgKernelP6uchar3iiPfiS0__param_2];
	setp.lt.u32 	%p3, %r27, 4;
	shr.u32 	%r37, %r27, 1;
	sub.s32 	%r38, %r1, %r37;
	add.s32 	%r39, %r38, %r72;
	mul.lo.s32 	%r7, %r72, %r27;
	setp.gt.s32 	%p4, %r39, -1;
	setp.lt.s32 	%p5, %r39, %r71;
	and.pred  	%p1, %p4, %p5;
	mul.lo.s32 	%r8, %r39, %r25;
	mov.b32 	%r75, 0;
	@%p3 bra 	$L__BB0_21;
	mov.b32 	%r73, 0;
$L__BB0_4:
	.pragma "nounroll";
	add.s32 	%r10, %r3, %r73;
	add.s32 	%r11, %r73, %r7;
	setp.lt.s32 	%p6, %r11, %r4;
	@%p6 bra 	$L__BB0_6;
	add.u64 	%rd6, %SP, 0;
	add.u64 	%rd7, %SPL, 0;
	st.local.u32 	[%rd7], %r11;
	mov.u64 	%rd8, $str;
	cvta.global.u64 	%rd9, %rd8;
	{ // callseq 0, 0
	.param .b64 param0;
	st.param.b64 	[param0], %rd9;
	.param .b64 param1;
	st.param.b64 	[param1], %rd6;
	.param .b32 retval0;
	call.uni (retval0), 
	vprintf, 
	(
	param0, 
	param1
	);
	ld.param.b32 	%r41, [retval0];
	} // callseq 0
$L__BB0_6:
	setp.gt.s32 	%p7, %r10, -1;
	setp.lt.s32 	%p8, %r10, %r25;
	and.pred  	%p9, %p7, %p8;
	and.pred  	%p10, %p9, %p1;
	not.pred 	%p11, %p10;
	@%p11 bra 	$L__BB0_8;
	mul.wide.u32 	%rd10, %r11, 4;
	add.s64 	%rd11, %rd2, %rd10;
	ld.global.f32 	%f67, [%rd11];
	add.s32 	%r43, %r10, %r8;
	mul.wide.s32 	%rd12, %r43, 3;
	add.s64 	%rd13, %rd1, %rd12;
	ld.global.u8 	%rs1, [%rd13];
	cvt.rn.f32.u16 	%f68, %rs1;
	fma.rn.f32 	%f102, %f67, %f68, %f102;
	ld.global.u8 	%rs2, [%rd13+1];
	cvt.rn.f32.u16 	%f69, %rs2;
	fma.rn.f32 	%f103, %f67, %f69, %f103;
	ld.global.u8 	%rs3, [%rd13+2];
	cvt.rn.f32.u16 	%f70, %rs3;
	fma.rn.f32 	%f104, %f67, %f70, %f104;
$L__BB0_8:
	add.s32 	%r12, %r11, 1;
	setp.lt.s32 	%p12, %r12, %r4;
	@%p12 bra 	$L__BB0_10;
	add.u64 	%rd14, %SP, 0;
	add.u64 	%rd15, %SPL, 0;
	st.local.u32 	[%rd15], %r12;
	mov.u64 	%rd16, $str;
	cvta.global.u64 	%rd17, %rd16;
	{ // callseq 1, 0
	.param .b64 param0;
	st.param.b64 	[param0], %rd17;
	.param .b64 param1;
	st.param.b64 	[param1], %rd14;
	.param .b32 retval0;
	call.uni (retval0), 
	vprintf, 
	(
	param0, 
	param1
	);
	ld.param.b32 	%r44, [retval0];
	} // callseq 1
$L__BB0_10:
	add.s32 	%r46, %r10, 1;
	setp.gt.s32 	%p13, %r46, -1;
	setp.lt.s32 	%p14, %r46, %r25;
	and.pred  	%p15, %p13, %p14;
	and.pred  	%p16, %p15, %p1;
	not.pred 	%p17, %p16;
	@%p17 bra 	$L__BB0_12;
	mul.wide.u32 	%rd18, %r11, 4;
	add.s64 	%rd19, %rd2, %rd18;
	ld.global.f32 	%f71, [%rd19+4];
	cvt.s64.s32 	%rd20, %r8;
	cvt.s64.s32 	%rd21, %r3;
	cvt.s64.s32 	%rd22, %r73;
	add.s64 	%rd23, %rd21, %rd22;
	add.s64 	%rd24, %rd23, %rd20;
	mad.lo.s64 	%rd25, %rd24, 3, %rd1;
	ld.global.u8 	%rs4, [%rd25+3];
	cvt.rn.f32.u16 	%f72, %rs4;
	fma.rn.f32 	%f102, %f71, %f72, %f102;
	ld.global.u8 	%rs5, [%rd25+4];
	cvt.rn.f32.u16 	%f73, %rs5;
	fma.rn.f32 	%f103, %f71, %f73, %f103;
	ld.global.u8 	%rs6, [%rd25+5];
	cvt.rn.f32.u16 	%f74, %rs6;
	fma.rn.f32 	%f104, %f71, %f74, %f104;
$L__BB0_12:
	add.s32 	%r13, %r11, 2;
	setp.lt.s32 	%p18, %r13, %r4;
	@%p18 bra 	$L__BB0_14;
	add.u64 	%rd26, %SP, 0;
	add.u64 	%rd27, %SPL, 0;
	st.local.u32 	[%rd27], %r13;
	mov.u64 	%rd28, $str;
	cvta.global.u64 	%rd29, %rd28;
	{ // callseq 2, 0
	.param .b64 param0;
	st.param.b64 	[param0], %rd29;
	.param .b64 param1;
	st.param.b64 	[param1], %rd26;
	.param .b32 retval0;
	call.uni (retval0), 
	vprintf, 
	(
	param0, 
	param1
	);
	ld.param.b32 	%r47, [retval0];
	} // callseq 2
$L__BB0_14:
	add.s32 	%r49, %r10, 2;
	setp.gt.s32 	%p19, %r49, -1;
	setp.lt.s32 	%p20, %r49, %r25;
	and.pred  	%p21, %p19, %p20;
	and.pred  	%p22, %p21, %p1;
	not.pred 	%p23, %p22;
	@%p23 bra 	$L__BB0_16;
	mul.wide.u32 	%rd30, %r11, 4;
	add.s64 	%rd31, %rd2, %rd30;
	ld.global.f32 	%f75, [%rd31+8];
	cvt.s64.s32 	%rd32, %r8;
	cvt.s64.s32 	%rd33, %r3;
	cvt.s64.s32 	%rd34, %r73;
	add.s64 	%rd35, %rd33, %rd34;
	add.s64 	%rd36, %rd35, %rd32;
	mad.lo.s64 	%rd37, %rd36, 3, %rd1;
	ld.global.u8 	%rs7, [%rd37+6];
	cvt.rn.f32.u16 	%f76, %rs7;
	fma.rn.f32 	%f102, %f75, %f76, %f102;
	ld.global.u8 	%rs8, [%rd37+7];
	cvt.rn.f32.u16 	%f77, %rs8;
	fma.rn.f32 	%f103, %f75, %f77, %f103;
	ld.global.u8 	%rs9, [%rd37+8];
	cvt.rn.f32.u16 	%f78, %rs9;
	fma.rn.f32 	%f104, %f75, %f78, %f104;
$L__BB0_16:
	add.s32 	%r14, %r11, 3;
	setp.lt.s32 	%p24, %r14, %r4;
	@%p24 bra 	$L__BB0_18;
	add.u64 	%rd38, %SP, 0;
	add.u64 	%rd39, %SPL, 0;
	st.local.u32 	[%rd39], %r14;
	mov.u64 	%rd40, $str;
	cvta.global.u64 	%rd41, %rd40;
	{ // callseq 3, 0
	.param .b64 param0;
	st.param.b64 	[param0], %rd41;
	.param .b64 param1;
	st.param.b64 	[param1], %rd38;
	.param .b32 retval0;
	call.uni (retval0), 
	vprintf, 
	(
	param0, 
	param1
	);
	ld.param.b32 	%r50, [retval0];
	} // callseq 3
$L__BB0_18:
	add.s32 	%r52, %r10, 3;
	setp.gt.s32 	%p25, %r52, -1;
	setp.lt.s32 	%p26, %r52, %r25;
	and.pred  	%p27, %p25, %p26;
	and.pred  	%p28, %p27, %p1;
	not.pred 	%p29, %p28;
	@%p29 bra 	$L__BB0_20;
	add.s32 	%r53, %r73, %r7;
	mul.wide.u32 	%rd42, %r53, 4;
	add.s64 	%rd43, %rd2, %rd42;
	ld.global.f32 	%f79, [%rd43+12];
	cvt.s64.s32 	%rd44, %r8;
	cvt.s64.s32 	%rd45, %r3;
	cvt.s64.s32 	%rd46, %r73;
	add.s64 	%rd47, %rd45, %rd46;
	add.s64 	%rd48, %rd47, %rd44;
	mad.lo.s64 	%rd49, %rd48, 3, %rd1;
	ld.global.u8 	%rs10, [%rd49+9];
	cvt.rn.f32.u16 	%f80, %rs10;
	fma.rn.f32 	%f102, %f79, %f80, %f102;
	ld.global.u8 	%rs11, [%rd49+10];
	cvt.rn.f32.u16 	%f81, %rs11;
	fma.rn.f32 	%f103, %f79, %f81, %f103;
	ld.global.u8 	%rs12, [%rd49+11];
	cvt.rn.f32.u16 	%f82, %rs12;
	fma.rn.f32 	%f104, %f79, %f82, %f104;
$L__BB0_20:
	add.s32 	%r73, %r73, 4;
	setp.ne.s32 	%p30, %r73, %r5;
	mov.u32 	%r75, %r5;
	@%p30 bra 	$L__BB0_4;
$L__BB0_21:
	and.b32  	%r54, %r27, 3;
	setp.eq.s32 	%p31, %r54, 0;
	@%p31 bra 	$L__BB0_37;
	setp.eq.s32 	%p32, %r54, 1;
	@%p32 bra 	$L__BB0_32;
	add.s32 	%r17, %r3, %r75;
	add.s32 	%r18, %r75, %r7;
	setp.lt.s32 	%p33, %r18, %r4;
	@%p33 bra 	$L__BB0_25;
	add.u64 	%rd50, %SP, 0;
	add.u64 	%rd51, %SPL, 0;
	st.local.u32 	[%rd51], %r18;
	mov.u64 	%rd52, $str;
	cvta.global.u64 	%rd53, %rd52;
	{ // callseq 4, 0
	.param .b64 param0;
	st.param.b64 	[param0], %rd53;
	.param .b64 param1;
	st.param.b64 	[param1], %rd50;
	.param .b32 retval0;
	call.uni (retval0), 
	vprintf, 
	(
	param0, 
	param1
	);
	ld.param.b32 	%r55, [retval0];
	} // callseq 4
$L__BB0_25:
	setp.gt.s32 	%p34, %r17, -1;
	setp.lt.s32 	%p35, %r17, %r25;
	and.pred  	%p36, %p34, %p35;
	and.pred  	%p37, %p36, %p1;
	not.pred 	%p38, %p37;
	@%p38 bra 	$L__BB0_27;
	mul.wide.u32 	%rd54, %r18, 4;
	add.s64 	%rd55, %rd2, %rd54;
	ld.global.f32 	%f84, [%rd55];
	add.s32 	%r58, %r17, %r8;
	mul.wide.s32 	%rd56, %r58, 3;
	add.s64 	%rd57, %rd1, %rd56;
	ld.global.u8 	%rs13, [%rd57];
	cvt.rn.f32.u16 	%f85, %rs13;
	fma.rn.f32 	%f102, %f84, %f85, %f102;
	ld.global.u8 	%rs14, [%rd57+1];
	cvt.rn.f32.u16 	%f86, %rs14;
	fma.rn.f32 	%f103, %f84, %f86, %f103;
	ld.global.u8 	%rs15, [%rd57+2];
	cvt.rn.f32.u16 	%f87, %rs15;
	fma.rn.f32 	%f104, %f84, %f87, %f104;
$L__BB0_27:
	add.s32 	%r19, %r18, 1;
	setp.lt.s32 	%p39, %r19, %r4;
	@%p39 bra 	$L__BB0_29;
	add.u64 	%rd58, %SP, 0;
	add.u64 	%rd59, %SPL, 0;
	st.local.u32 	[%rd59], %r19;
	mov.u64 	%rd60, $str;
	cvta.global.u64 	%rd61, %rd60;
	{ // callseq 5, 0
	.param .b64 param0;
	st.param.b64 	[param0], %rd61;
	.param .b64 param1;
	st.param.b64 	[param1], %rd58;
	.param .b32 retval0;
	call.uni (retval0), 
	vprintf, 
	(
	param0, 
	param1
	);
	ld.param.b32 	%r59, [retval0];
	} // callseq 5
$L__BB0_29:
	add.s32 	%r62, %r17, 1;
	setp.gt.s32 	%p40, %r62, -1;
	setp.lt.s32 	%p41, %r62, %r25;
	and.pred  	%p42, %p40, %p41;
	and.pred  	%p43, %p42, %p1;
	not.pred 	%p44, %p43;
	@%p44 bra 	$L__BB0_31;
	cvt.u64.u32 	%rd62, %r7;
	cvt.u64.u32 	%rd63, %r75;
	add.s64 	%rd64, %rd63, %rd62;
	shl.b64 	%rd65, %rd64, 2;
	add.s64 	%rd66, %rd2, %rd65;
	ld.global.f32 	%f88, [%rd66+4];
	cvt.s64.s32 	%rd67, %r8;
	add.s64 	%rd69, %rd68, %rd63;
	add.s64 	%rd70, %rd69, %rd67;
	mad.lo.s64 	%rd71, %rd70, 3, %rd1;
	ld.global.u8 	%rs16, [%rd71+3];
	cvt.rn.f32.u16 	%f89, %rs16;
	fma.rn.f32 	%f102, %f88, %f89, %f102;
	ld.global.u8 	%rs17, [%rd71+4];
	cvt.rn.f32.u16 	%f90, %rs17;
	fma.rn.f32 	%f103, %f88, %f90, %f103;
	ld.global.u8 	%rs18, [%rd71+5];
	cvt.rn.f32.u16 	%f91, %rs18;
	fma.rn.f32 	%f104, %f88, %f91, %f104;
$L__BB0_31:
	add.s32 	%r75, %r75, 2;
$L__BB0_32:
	and.b32  	%r63, %r27, 1;
	setp.eq.b32 	%p45, %r63, 1;
	not.pred 	%p46, %p45;
	@%p46 bra 	$L__BB0_37;
	add.s32 	%r22, %r3, %r75;
	add.s32 	%r23, %r75, %r7;
	setp.lt.s32 	%p47, %r23, %r4;
	@%p47 bra 	$L__BB0_35;
	cvta.to.local.u64 	%rd73, %rd72;
	st.local.u32 	[%rd73], %r23;
	cvta.global.u64 	%rd75, %rd74;
	{ // callseq 6, 0
	.param .b64 param0;
	st.param.b64 	[param0], %rd75;
	.param .b64 param1;
	st.param.b64 	[param1], %rd72;
	.param .b32 retval0;
	call.uni (retval0), 
	vprintf, 
	(
	param0, 
	param1
	);
	ld.param.b32 	%r64, [retval0];
	} // callseq 6
$L__BB0_35:
	setp.gt.s32 	%p48, %r22, -1;
	setp.lt.s32 	%p49, %r22, %r25;
	and.pred  	%p50, %p48, %p49;
	and.pred  	%p51, %p50, %p1;
	not.pred 	%p52, %p51;
	@%p52 bra 	$L__BB0_37;
	mul.wide.u32 	%rd76, %r23, 4;
	add.s64 	%rd77, %rd2, %rd76;
	ld.global.f32 	%f92, [%rd77];
	add.s32 	%r66, %r22, %r8;
	mul.wide.s32 	%rd78, %r66, 3;
	add.s64 	%rd79, %rd1, %rd78;
	ld.global.u8 	%rs19, [%rd79];
	cvt.rn.f32.u16 	%f93, %rs19;
	fma.rn.f32 	%f102, %f92, %f93, %f102;
	ld.global.u8 	%rs20, [%rd79+1];
	cvt.rn.f32.u16 	%f94, %rs20;
	fma.rn.f32 	%f103, %f92, %f94, %f103;
	ld.global.u8 	%rs21, [%rd79+2];
	cvt.rn.f32.u16 	%f95, %rs21;
	fma.rn.f32 	%f104, %f92, %f95, %f104;
$L__BB0_37:
	add.s32 	%r72, %r72, 1;
	setp.ne.s32 	%p53, %r72, %r27;
	@%p53 bra 	$L__BB0_2;
$L__BB0_38:
	ld.param.u64 	%rd83, [_Z13blurImgKernelP6uchar3iiPfiS0__param_5];
	cvta.to.global.u64 	%rd80, %rd83;
	cvt.rzi.u32.f32 	%r67, %f102;
	mad.lo.s32 	%r68, %r25, %r1, %r2;
	mul.wide.s32 	%rd81, %r68, 3;
	add.s64 	%rd82, %rd80, %rd81;
	st.global.u8 	[%rd82], %r67;
	cvt.rzi.u32.f32 	%r69, %f103;
	st.global.u8 	[%rd82+1], %r69;
	cvt.rzi.u32.f32 	%r70, %f104;
	st.global.u8 	[%rd82+2], %r70;
	ret;

}


// ===== COMPILED SASS (sm_100) =====

	.target	sm_100

	.elftype	@"ET_EXEC"


//--------------------- .note.nv.tkinfo           --------------------------
	.section	.note.nv.tkinfo,"",@"SHT_NOTE"
	.sectionflags	@"SHF_NOTE_NV_TKINFO"
	.tkinfo
        /*0018*/ 	.word	0x00000002
        /*0030*/ 	.string	""
        /*0030*/ 	.string	"ptxas"
        /*0030*/ 	.string	"Cuda compilation tools, release 13.0, V13.0.88"
        /*0030*/ 	.string	"Build cuda_13.0.r13.0/compiler.36424714_0"
        /*0030*/ 	.string	"-arch sm_100 -m 64 "



//--------------------- .note.nv.cuinfo           --------------------------
	.section	.note.nv.cuinfo,"",@"SHT_NOTE"
	.sectionflags	@"SHF_NOTE_NV_CUINFO"
        /*0018*/ 	.short	0x0002
        /*001a*/ 	.short	0x0064
        /*001c*/ 	.short	0x0082
	.zero		2


//--------------------- .nv.info                  --------------------------
	.section	.nv.info,"",@"SHT_CUDA_INFO"
	.align	4


	//----- nvinfo : EIATTR_REGCOUNT
	.align		4
        /*0000*/ 	.byte	0x04, 0x2f
        /*0002*/ 	.short	(.L_2 - .L_1)
	.align		4
.L_1:
        /*0004*/ 	.word	index@(_Z13blurImgKernelP6uchar3iiPfiS0_)
        /*0008*/ 	.word	0x00000026


	//----- nvinfo : EIATTR_FRAME_SIZE
	.align		4
.L_2:
        /*000c*/ 	.byte	0x04, 0x11
        /*000e*/ 	.short	(.L_4 - .L_3)
	.align		4
.L_3:
        /*0010*/ 	.word	index@(_Z13blurImgKernelP6uchar3iiPfiS0_)
        /*0014*/ 	.word	0x00000008


	//----- nvinfo : EIATTR_MIN_STACK_SIZE
	.align		4
.L_4:
        /*0018*/ 	.byte	0x04, 0x12
        /*001a*/ 	.short	(.L_6 - .L_5)
	.align		4
.L_5:
        /*001c*/ 	.word	index@(_Z13blurImgKernelP6uchar3iiPfiS0_)
        /*0020*/ 	.word	0x00000008
.L_6:


//--------------------- .nv.compat                --------------------------
	.section	.nv.compat,"",@"SHT_CUDA_COMPAT_INFO"
	.align	4
        /*0000*/ 	.byte	0x02, 0x09, 0x00, 0x00, 0x02, 0x02, 0x01, 0x00, 0x02, 0x05, 0x05, 0x00, 0x03, 0x07, 0x01, 0x01
        /*0010*/ 	.byte	0x02, 0x03, 0x00, 0x00, 0x02, 0x06, 0x01, 0x00, 0x04, 0x0b, 0x08, 0x00, 0x09, 0x00, 0x00, 0x00
        /*0020*/ 	.byte	0x00, 0x00, 0x00, 0x00


//--------------------- .nv.info._Z13blurImgKernelP6uchar3iiPfiS0_ --------------------------
	.section	.nv.info._Z13blurImgKernelP6uchar3iiPfiS0_,"",@"SHT_CUDA_INFO"
	.sectionflags	@""
	.align	4


	//----- nvinfo : EIATTR_CUDA_API_VERSION
	.align		4
        /*0000*/ 	.byte	0x04, 0x37
        /*0002*/ 	.short	(.L_8 - .L_7)
.L_7:
        /*0004*/ 	.word	0x00000082


	//----- nvinfo : EIATTR_KPARAM_INFO
	.align		4
.L_8:
        /*0008*/ 	.byte	0x04, 0x17
        /*000a*/ 	.short	(.L_10 - .L_9)
.L_9:
        /*000c*/ 	.word	0x00000000
        /*0010*/ 	.short	0x0005
        /*0012*/ 	.short	0x0020
        /*0014*/ 	.byte	0x00, 0xf5, 0x21, 0x00


	//----- nvinfo : EIATTR_KPARAM_INFO
	.align		4
.L_10:
        /*0018*/ 	.byte	0x04, 0x17
        /*001a*/ 	.short	(.L_12 - .L_11)
.L_11:
        /*001c*/ 	.word	0x00000000
        /*0020*/ 	.short	0x0004
        /*0022*/ 	.short	0x0018
        /*0024*/ 	.byte	0x00, 0xf0, 0x11, 0x00


	//----- nvinfo : EIATTR_KPARAM_INFO
	.align		4
.L_12:
        /*0028*/ 	.byte	0x04, 0x17
        /*002a*/ 	.short	(.L_14 - .L_13)
.L_13:
        /*002c*/ 	.word	0x00000000
        /*0030*/ 	.short	0x0003
        /*0032*/ 	.short	0x0010
        /*0034*/ 	.byte	0x00, 0xf5, 0x21, 0x00


	//----- nvinfo : EIATTR_KPARAM_INFO
	.align		4
.L_14:
        /*0038*/ 	.byte	0x04, 0x17
        /*003a*/ 	.short	(.L_16 - .L_15)
.L_15:
        /*003c*/ 	.word	0x00000000
        /*0040*/ 	.short	0x0002
        /*0042*/ 	.short	0x000c
        /*0044*/ 	.byte	0x00, 0xf0, 0x11, 0x00


	//----- nvinfo : EIATTR_KPARAM_INFO
	.align		4
.L_16:
        /*0048*/ 	.byte	0x04, 0x17
        /*004a*/ 	.short	(.L_18 - .L_17)
.L_17:
        /*004c*/ 	.word	0x00000000
        /*0050*/ 	.short	0x0001
        /*0052*/ 	.short	0x0008
        /*0054*/ 	.byte	0x00, 0xf0, 0x11, 0x00


	//----- nvinfo : EIATTR_KPARAM_INFO
	.align		4
.L_18:
        /*0058*/ 	.byte	0x04, 0x17
        /*005a*/ 	.short	(.L_20 - .L_19)
.L_19:
        /*005c*/ 	.word	0x00000000
        /*0060*/ 	.short	0x0000
        /*0062*/ 	.short	0x0000
        /*0064*/ 	.byte	0x00, 0xf5, 0x21, 0x00


	//----- nvinfo : EIATTR_SPARSE_MMA_MASK
	.align		4
.L_20:
        /*0068*/ 	.byte	0x03, 0x50
        /*006a*/ 	.short	0x0000


	//----- nvinfo : EIATTR_MAXREG_COUNT
	.align		4
        /*006c*/ 	.byte	0x03, 0x1b
        /*006e*/ 	.short	0x00ff


	//----- nvinfo : EIATTR_EXTERNS
	.align		4
        /*0070*/ 	.byte	0x04, 0x0f
        /*0072*/ 	.short	(.L_22 - .L_21)


	//   ....[0]....
	.align		4
.L_21:
        /*0074*/ 	.word	index@(vprintf)


	//----- nvinfo : EIATTR_MERCURY_ISA_VERSION
	.align		4
.L_22:
        /*0078*/ 	.byte	0x03, 0x5f
        /*007a*/ 	.short	0x0101


	//----- nvinfo : EIATTR_VRC_CTA_INIT_COUNT
	.align		4
        /*007c*/ 	.byte	0x02, 0x4a
	.zero		1
	.zero		1


	//----- nvinfo : EIATTR_SYSCALL_OFFSETS
	.align		4
        /*0080*/ 	.byte	0x04, 0x46
        /*0082*/ 	.short	(.L_24 - .L_23)


	//   ....[0]....
.L_23:
        /*0084*/ 	.word	0x000003d0


	//   ....[1]....
        /*0088*/ 	.word	0x00000620


	//   ....[2]....
        /*008c*/ 	.word	0x000008e0


	//   ....[3]....
        /*0090*/ 	.word	0x00000ba0


	//   ....[4]....
        /*0094*/ 	.word	0x00000f20


	//   ....[5]....
        /*0098*/ 	.word	0x00001180


	//   ....[6]....
        /*009c*/ 	.word	0x000014f0


	//----- nvinfo : EIATTR_EXIT_INSTR_OFFSETS
	.align		4
.L_24:
        /*00a0*/ 	.byte	0x04, 0x1c
        /*00a2*/ 	.short	(.L_26 - .L_25)


	//   ....[0]....
.L_25:
        /*00a4*/ 	.word	0x00001740


	//----- nvinfo : EIATTR_CRS_STACK_SIZE
	.align		4
.L_26:
        /*00a8*/ 	.byte	0x04, 0x1e
        /*00aa*/ 	.short	(.L_28 - .L_27)
.L_27:
        /*00ac*/ 	.word	0x00000000


	//----- nvinfo : EIATTR_CBANK_PARAM_SIZE
	.align		4
.L_28:
        /*00b0*/ 	.byte	0x03, 0x19
        /*00b2*/ 	.short	0x0028


	//----- nvinfo : EIATTR_PARAM_CBANK
	.align		4
        /*00b4*/ 	.byte	0x04, 0x0a
        /*00b6*/ 	.short	(.L_30 - .L_29)
	.align		4
.L_29:
        /*00b8*/ 	.word	index@(.nv.constant0._Z13blurImgKernelP6uchar3iiPfiS0_)
        /*00bc*/ 	.short	0x0380
        /*00be*/ 	.short	0x0028


	//----- nvinfo : EIATTR_SW_WAR
	.align		4
.L_30:
        /*00c0*/ 	.byte	0x04, 0x36
        /*00c2*/ 	.short	(.L_32 - .L_31)
.L_31:
        /*00c4*/ 	.word	0x00000008
.L_32:


//--------------------- .nv.callgraph             --------------------------
	.section	.nv.callgraph,"",@"SHT_CUDA_CALLGRAPH"
	.align	4
	.sectionentsize	8
	.align		4
        /*0000*/ 	.word	0x00000000
	.align		4
        /*0004*/ 	.word	0xffffffff
	.align		4
        /*0008*/ 	.word	index@(_Z13blurImgKernelP6uchar3iiPfiS0_)
	.align		4
        /*000c*/ 	.word	index@(vprintf)
	.align		4
        /*0010*/ 	.word	0x00000000
	.align		4
        /*0014*/ 	.word	0xfffffffe
	.align		4
        /*0018*/ 	.word	0x00000000
	.align		4
        /*001c*/ 	.word	0xfffffffd
	.align		4
        /*0020*/ 	.word	0x00000000
	.align		4
        /*0024*/ 	.word	0xfffffffc


//--------------------- .nv.constant4             --------------------------
	.section	.nv.constant4,"a",@progbits
	.align	8
	.align		8
.nv.constant4:
        /*0000*/ 	.dword	vprintf
	.align		8
        /*0008*/ 	.dword	$str


//--------------------- .text._Z13blurImgKernelP6uchar3iiPfiS0_ --------------------------
	.section	.text._Z13blurImgKernelP6uchar3iiPfiS0_,"ax",@progbits
	.align	128
        .global         _Z13blurImgKernelP6uchar3iiPfiS0_
        .type           _Z13blurImgKernelP6uchar3iiPfiS0_,@function
        .size           _Z13blurImgKernelP6uchar3iiPfiS0_,(.L_x_35 - _Z13blurImgKernelP6uchar3iiPfiS0_)
        .other          _Z13blurImgKernelP6uchar3iiPfiS0_,@"STO_CUDA_ENTRY STV_DEFAULT"
_Z13blurImgKernelP6uchar3iiPfiS0_:
.text._Z13blurImgKernelP6uchar3iiPfiS0_:
[----:B------:R-:W0:Y:S01]  /*0000*/  LDC R1, c[0x0][0x37c] ;  /* 0x0000df00ff017b82 */ /* 0x000e220000000800 */
[----:B------:R-:W1:Y:S01]  /*0010*/  S2R R33, SR_CTAID.Y ;  /* 0x0000000000217919 */ /* 0x000e620000002600 */
[----:B------:R-:W2:Y:S01]  /*0020*/  LDCU UR38, c[0x0][0x398] ;  /* 0x00007300ff2677ac */ /* 0x000ea20008000800 */
[----:B0-----:R-:W-:Y:S01]  /*0030*/  VIADD R1, R1, 0xfffffff8 ;  /* 0xfffffff801017836 */ /* 0x001fe20000000000 */
[----:B------:R-:W-:Y:S01]  /*0040*/  CS2R R30, SRZ ;  /* 0x00000000001e7805 */ /* 0x000fe2000001ff00 */
[----:B------:R-:W1:Y:S01]  /*0050*/  S2R R0, SR_TID.Y ;  /* 0x0000000000007919 */ /* 0x000e620000002200 */
[----:B------:R-:W0:Y:S01]  /*0060*/  LDCU UR4, c[0x0][0x2f8] ;  /* 0x00005f00ff0477ac */ /* 0x000e220008000800 */
[----:B------:R-:W-:Y:S01]  /*0070*/  IMAD.MOV.U32 R29, RZ, RZ, RZ ;  /* 0x000000ffff1d7224 */ /* 0x000fe200078e00ff */
[----:B------:R-:W3:Y:S01]  /*0080*/  S2R R32, SR_CTAID.X ;  /* 0x0000000000207919 */ /* 0x000ee20000002500 */
[----:B------:R-:W4:Y:S01]  /*0090*/  LDCU UR5, c[0x0][0x2fc] ;  /* 0x00005f80ff0577ac */ /* 0x000f220008000800 */
[----:B------:R-:W3:Y:S01]  /*00a0*/  S2R R3, SR_TID.X ;  /* 0x0000000000037919 */ /* 0x000ee20000002100 */
[----:B------:R-:W1:Y:S01]  /*00b0*/  LDCU UR6, c[0x0][0x364] ;  /* 0x00006c80ff0677ac */ /* 0x000e620008000800 */
[----:B------:R-:W3:Y:S01]  /*00c0*/  LDCU UR7, c[0x0][0x360] ;  /* 0x00006c00ff0777ac */ /* 0x000ee20008000800 */
[----:B--2---:R-:W-:Y:S01]  /*00d0*/  UISETP.GE.AND UP0, UPT, UR38, 0x1, UPT ;  /* 0x000000012600788c */ /* 0x004fe2000bf06270 */
[----:B0-----:R-:W-:Y:S01]  /*00e0*/  IADD3 R18, P0, PT, R1, UR4, RZ ;  /* 0x0000000401127c10 */ /* 0x001fe2000ff1e0ff */
[----:B------:R-:W0:Y:S04]  /*00f0*/  LDCU.64 UR36, c[0x0][0x358] ;  /* 0x00006b00ff2477ac */ /* 0x000e280008000a00 */
[----:B----4-:R-:W-:-:S02]  /*0100*/  IMAD.X R17, RZ, RZ, UR5, P0 ;  /* 0x00000005ff117e24 */ /* 0x010fc400080e06ff */
[----:B-1----:R-:W-:Y:S02]  /*0110*/  IMAD R33, R33, UR6, R0 ;  /* 0x0000000621217c24 */ /* 0x002fe4000f8e0200 */
[----:B---3--:R-:W-:Y:S01]  /*0120*/  IMAD R32, R32, UR7, R3 ;  /* 0x0000000720207c24 */ /* 0x008fe2000f8e0203 */
[----:B0-----:R-:W-:Y:S06]  /*0130*/  BRA.U !UP0, `(.L_x_0) ;  /* 0x0000001508587547 */ /* 0x001fec000b800000 */
[----:B------:R-:W-:Y:S01]  /*0140*/  USHF.R.U32.HI UR4, URZ, 0x1, UR38 ;  /* 0x00000001ff047899 */ /* 0x000fe20008011626 */
[----:B------:R-:W-:Y:S01]  /*0150*/  BSSY.RECONVERGENT B8, `(.L_x_0) ;  /* 0x0000154000087945 */ /* 0x000fe20003800200 */
[----:B------:R-:W-:Y:S01]  /*0160*/  IMAD.MOV.U32 R29, RZ, RZ, RZ ;  /* 0x000000ffff1d7224 */ /* 0x000fe200078e00ff */
[----:B------:R-:W-:Y:S01]  /*0170*/  CS2R R30, SRZ ;  /* 0x00000000001e7805 */ /* 0x000fe2000001ff00 */
[----:B------:R-:W-:Y:S01]  /*0180*/  IMAD.MOV.U32 R27, RZ, RZ, RZ ;  /* 0x000000ffff1b7224 */ /* 0x000fe200078e00ff */
[----:B------:R-:W-:Y:S01]  /*0190*/  UIMAD UR40, UR38, UR38, URZ ;  /* 0x00000026262872a4 */ /* 0x000fe2000f8e02ff */
[----:B------:R-:W-:Y:S01]  /*01a0*/  VIADD R28, R32, -UR4 ;  /* 0x80000004201c7c36 */ /* 0x000fe20008000000 */
[----:B------:R-:W0:Y:S04]  /*01b0*/  LDCU UR39, c[0x0][0x388] ;  /* 0x00007100ff2777ac */ /* 0x000e280008000800 */
[----:B------:R-:W-:Y:S01]  /*01c0*/  SHF.R.S32.HI R25, RZ, 0x1f, R28 ;  /* 0x0000001fff197819 */ /* 0x000fe2000001141c */
[----:B------:R-:W-:-:S12]  /*01d0*/  ULOP3.LUT UR38, UR38, 0x7ffffffc, URZ, 0xc0, !UPT ;  /* 0x7ffffffc26267892 */ /* 0x000fd8000f8ec0ff */
.L_x_33:
[----:B------:R-:W1:Y:S01]  /*01e0*/  LDCU UR6, c[0x0][0x398] ;  /* 0x00007300ff0677ac */ /* 0x000e620008000800 */
[----:B------:R-:W-:Y:S01]  /*01f0*/  IMAD.MOV.U32 R35, RZ, RZ, RZ ;  /* 0x000000ffff237224 */ /* 0x000fe200078e00ff */
[----:B------:R-:W2:Y:S01]  /*0200*/  LDCU.64 UR4, c[0x0][0x388] ;  /* 0x00007100ff0477ac */ /* 0x000ea20008000a00 */
[----:B-1----:R-:W-:Y:S02]  /*0210*/  USHF.R.U32.HI UR7, URZ, 0x1, UR6 ;  /* 0x00000001ff077899 */ /* 0x002fe40008011606 */
[----:B------:R-:W-:Y:S01]  /*0220*/  IMAD R26, R27, UR6, RZ ;  /* 0x000000061b1a7c24 */ /* 0x000fe2000f8e02ff */
[----:B------:R-:W-:-:S03]  /*0230*/  UISETP.GE.U32.AND UP0, UPT, UR6, 0x4, UPT ;  /* 0x000000040600788c */ /* 0x000fc6000bf06070 */
[C---:B------:R-:W-:Y:S01]  /*0240*/  IADD3 R24, PT, PT, R27.reuse, -UR7, R33 ;  /* 0x800000071b187c10 */ /* 0x040fe2000fffe021 */
[----:B------:R-:W-:-:S03]  /*0250*/  VIADD R27, R27, 0x1 ;  /* 0x000000011b1b7836 */ /* 0x000fc60000000000 */
[----:B--2---:R-:W-:-:S04]  /*0260*/  ISETP.GE.AND P0, PT, R24, UR5, PT ;  /* 0x0000000518007c0c */ /* 0x004fc8000bf06270 */
[C---:B------:R-:W-:Y:S01]  /*0270*/  ISETP.GT.AND P1, PT, R24.reuse, -0x1, !P0 ;  /* 0xffffffff1800780c */ /* 0x040fe20004724270 */
[----:B------:R-:W-:Y:S01]  /*0280*/  IMAD R24, R24, UR4, RZ ;  /* 0x0000000418187c24 */ /* 0x000fe2000f8e02ff */
[----:B------:R-:W-:Y:S02]  /*0290*/  ISETP.NE.AND P0, PT, R27, UR6, PT ;  /* 0x000000061b007c0c */ /* 0x000fe4000bf05270 */
[----:B------:R-:W-:Y:S02]  /*02a0*/  P2R R19, PR, RZ, 0x2 ;  /* 0x00000002ff137803 */ /* 0x000fe40000000000 */
[----:B------:R-:W-:Y:S01]  /*02b0*/  P2R R34, PR, RZ, 0x1 ;  /* 0x00000001ff227803 */ /* 0x000fe20000000000 */
[----:B------:R-:W-:Y:S08]  /*02c0*/  BRA.U !UP0, `(.L_x_1) ;  /* 0x0000000908c87547 */ /* 0x000ff0000b800000 */
[----:B------:R-:W-:Y:S01]  /*02d0*/  BSSY.RECONVERGENT B7, `(.L_x_2) ;  /* 0x00000b0000077945 */ /* 0x000fe20003800200 */
[----:B------:R-:W-:-:S07]  /*02e0*/  IMAD.MOV.U32 R23, RZ, RZ, RZ ;  /* 0x000000ffff177224 */ /* 0x000fce00078e00ff */
.L_x_19:
[--C-:B------:R-:W-:Y:S01]  /*02f0*/  IMAD.IADD R16, R26, 0x1, R23.reuse ;  /* 0x000000011a107824 */ /* 0x100fe200078e0217 */
[----:B------:R-:W-:Y:S01]  /*0300*/  BSSY.RECONVERGENT B6, `(.L_x_3) ;  /* 0x000000e000067945 */ /* 0x000fe20003800200 */
[----:B------:R-:W-:-:S03]  /*0310*/  IMAD.IADD R22, R28, 0x1, R23 ;  /* 0x000000011c167824 */ /* 0x000fc600078e0217 */
[----:B------:R-:W-:-:S13]  /*0320*/  ISETP.GE.AND P0, PT, R16, UR40, PT ;  /* 0x0000002810007c0c */ /* 0x000fda000bf06270 */
[----:B------:R-:W-:Y:S05]  /*0330*/  @!P0 BRA `(.L_x_4) ;  /* 0x0000000000288947 */ /* 0x000fea0003800000 */
[----:B------:R-:W-:Y:S01]  /*0340*/  MOV R2, 0x0 ;  /* 0x0000000000027802 */ /* 0x000fe20000000f00 */
[----:B------:R1:W-:Y:S01]  /*0350*/  STL [R1], R16 ;  /* 0x0000001001007387 */ /* 0x0003e20000100800 */
[----:B------:R-:W2:Y:S01]  /*0360*/  LDCU.64 UR4, c[0x4][0x8] ;  /* 0x01000100ff0477ac */ /* 0x000ea20008000a00 */
[----:B------:R-:W-:Y:S02]  /*0370*/  IMAD.MOV.U32 R6, RZ, RZ, R18 ;  /* 0x000000ffff067224 */ /* 0x000fe400078e0012 */
[----:B------:R-:W-:Y:S01]  /*0380*/  IMAD.MOV.U32 R7, RZ, RZ, R17 ;  /* 0x000000ffff077224 */ /* 0x000fe200078e0011 */
[----:B------:R-:W3:Y:S01]  /*0390*/  LDC.64 R2, c[0x4][R2] ;  /* 0x0100000002027b82 */ /* 0x000ee20000000a00 */
[----:B--2---:R-:W-:Y:S02]  /*03a0*/  IMAD.U32 R4, RZ, RZ, UR4 ;  /* 0x00000004ff047e24 */ /* 0x004fe4000f8e00ff */
[----:B-1----:R-:W-:-:S07]  /*03b0*/  IMAD.U32 R5, RZ, RZ, UR5 ;  /* 0x00000005ff057e24 */ /* 0x002fce000f8e00ff */
[----:B------:R-:W-:-:S07]  /*03c0*/  LEPC R20, `(.L_x_4) ;  /* 0x000000001014794e */ /* 0x000fce0000000000 */
[----:B0--3--:R-:W-:Y:S05]  /*03d0*/  CALL.ABS.NOINC R2 ;  /* 0x0000000002007343 */ /* 0x009fea0003c00000 */
.L_x_4:
[----:B0-----:R-:W-:Y:S05]  /*03e0*/  BSYNC.RECONVERGENT B6 ;  /* 0x0000000000067941 */ /* 0x001fea0003800200 */
.L_x_3:
[----:B------:R-:W-:Y:S01]  /*03f0*/  ISETP.GE.AND P0, PT, R22, UR39, PT ;  /* 0x0000002716007c0c */ /* 0x000fe2000bf06270 */
[----:B------:R-:W-:Y:S01]  /*0400*/  VIADD R0, R16, 0x1 ;  /* 0x0000000110007836 */ /* 0x000fe20000000000 */
[----:B------:R-:W-:Y:S01]  /*0410*/  ISETP.NE.AND P6, PT, R19, RZ, PT ;  /* 0x000000ff1300720c */ /* 0x000fe20003fc5270 */
[----:B------:R-:W-:Y:S01]  /*0420*/  BSSY.RECONVERGENT B0, `(.L_x_5) ;  /* 0x0000014000007945 */ /* 0x000fe20003800200 */
[----:B------:R-:W-:Y:S02]  /*0430*/  ISETP.GT.AND P0, PT, R22, -0x1, !P0 ;  /* 0xffffffff1600780c */ /* 0x000fe40004704270 */
[----:B------:R-:W-:Y:S02]  /*0440*/  ISETP.GE.AND P1, PT, R0, UR40, PT ;  /* 0x0000002800007c0c */ /* 0x000fe4000bf26270 */
[----:B------:R-:W-:-:S13]  /*0450*/  PLOP3.LUT P0, PT, P0, P6, PT, 0x80, 0x8 ;  /* 0x000000000008781c */ /* 0x000fda000070d070 */
[----:B------:R-:W-:Y:S05]  /*0460*/  @!P0 BRA `(.L_x_6) ;  /* 0x00000000003c8947 */ /* 0x000fea0003800000 */
[----:B------:R-:W0:Y:S01]  /*0470*/  LDC.64 R2, c[0x0][0x380] ;  /* 0x0000e000ff027b82 */ /* 0x000e220000000a00 */
[----:B------:R-:W-:-:S07]  /*0480*/  IADD3 R7, PT, PT, R24, R22, RZ ;  /* 0x0000001618077210 */ /* 0x000fce0007ffe0ff */
[----:B------:R-:W1:Y:S01]  /*0490*/  LDC.64 R4, c[0x0][0x390] ;  /* 0x0000e400ff047b82 */ /* 0x000e620000000a00 */
[----:B0-----:R-:W-:-:S05]  /*04a0*/  IMAD.WIDE R2, R7, 0x3, R2 ;  /* 0x0000000307027825 */ /* 0x001fca00078e0202 */
[----:B------:R-:W2:Y:S01]  /*04b0*/  LDG.E.U8 R6, desc[UR36][R2.64] ;  /* 0x0000002402067981 */ /* 0x000ea2000c1e1100 */
[----:B-1----:R-:W-:-:S03]  /*04c0*/  IMAD.WIDE.U32 R4, R16, 0x4, R4 ;  /* 0x0000000410047825 */ /* 0x002fc600078e0004 */
[----:B------:R-:W3:Y:S04]  /*04d0*/  LDG.E.U8 R7, desc[UR36][R2.64+0x1] ;  /* 0x0000012402077981 */ /* 0x000ee8000c1e1100 */
[----:B------:R-:W4:Y:S04]  /*04e0*/  LDG.E.U8 R8, desc[UR36][R2.64+0x2] ;  /* 0x0000022402087981 */ /* 0x000f28000c1e1100 */
[----:B------:R-:W5:Y:S01]  /*04f0*/  LDG.E R4, desc[UR36][R4.64] ;  /* 0x0000002404047981 */ /* 0x000f62000c1e1900 */
[----:B--2---:R-:W-:Y:S02]  /*0500*/  I2FP.F32.U32 R6, R6 ;  /* 0x0000000600067245 */ /* 0x004fe40000201000 */
[----:B---3--:R-:W-:-:S02]  /*0510*/  I2FP.F32.U32 R7, R7 ;  /* 0x0000000700077245 */ /* 0x008fc40000201000 */
[----:B----4-:R-:W-:Y:S01]  /*0520*/  I2FP.F32.U32 R8, R8 ;  /* 0x0000000800087245 */ /* 0x010fe20000201000 */
[C---:B-----5:R-:W-:Y:S02]  /*0530*/  FFMA R31, R4.reuse, R6, R31 ;  /* 0x00000006041f7223 */ /* 0x060fe4000000001f */
[C---:B------:R-:W-:Y:S02]  /*0540*/  FFMA R30, R4.reuse, R7, R30 ;  /* 0x00000007041e7223 */ /* 0x040fe4000000001e */
[----:B------:R-:W-:-:S07]  /*0550*/  FFMA R29, R4, R8, R29 ;  /* 0x00000008041d7223 */ /* 0x000fce000000001d */
.L_x_6:
[----:B------:R-:W-:Y:S05]  /*0560*/  BSYNC.RECONVERGENT B0 ;  /* 0x0000000000007941 */ /* 0x000fea0003800200 */
.L_x_5:
[----:B------:R-:W-:Y:S04]  /*0570*/  BSSY.RECONVERGENT B6, `(.L_x_7) ;  /* 0x000000c000067945 */ /* 0x000fe80003800200 */
[----:B------:R-:W-:Y:S05]  /*0580*/  @!P1 BRA `(.L_x_8) ;  /* 0x0000000000289947 */ /* 0x000fea0003800000 */
[----:B------:R-:W-:Y:S01]  /*0590*/  MOV R2, 0x0 ;  /* 0x0000000000027802 */ /* 0x000fe20000000f00 */
[----:B------:R0:W-:Y:S01]  /*05a0*/  STL [R1], R0 ;  /* 0x0000000001007387 */ /* 0x0001e20000100800 */
[----:B------:R-:W1:Y:S01]  /*05b0*/  LDCU.64 UR4, c[0x4][0x8] ;  /* 0x01000100ff0477ac */ /* 0x000e620008000a00 */
[----:B------:R-:W-:Y:S02]  /*05c0*/  IMAD.MOV.U32 R6, RZ, RZ, R18 ;  /* 0x000000ffff067224 */ /* 0x000fe400078e0012 */
[----:B------:R-:W-:Y:S01]  /*05d0*/  IMAD.MOV.U32 R7, RZ, RZ, R17 ;  /* 0x000000ffff077224 */ /* 0x000fe200078e0011 */
[----:B------:R-:W2:Y:S01]  /*05e0*/  LDC.64 R2, c[0x4][R2] ;  /* 0x0100000002027b82 */ /* 0x000ea20000000a00 */
[----:B-1----:R-:W-:Y:S02]  /*05f0*/  IMAD.U32 R4, RZ, RZ, UR4 ;  /* 0x00000004ff047e24 */ /* 0x002fe4000f8e00ff */
[----:B0-----:R-:W-:-:S07]  /*0600*/  IMAD.U32 R5, RZ, RZ, UR5 ;  /* 0x00000005ff057e24 */ /* 0x001fce000f8e00ff */
[----:B------:R-:W-:-:S07]  /*0610*/  LEPC R20, `(.L_x_8) ;  /* 0x000000001014794e */ /* 0x000fce0000000000 */
[----:B--2---:R-:W-:Y:S05]  /*0620*/  CALL.ABS.NOINC R2 ;  /* 0x0000000002007343 */ /* 0x004fea0003c00000 */
.L_x_8:
[----:B------:R-:W-:Y:S05]  /*0630*/  BSYNC.RECONVERGENT B6 ;  /* 0x0000000000067941 */ /* 0x000fea0003800200 */
.L_x_7:
[----:B------:R-:W-:Y:S01]  /*0640*/  VIADD R0, R22, 0x1 ;  /* 0x0000000116007836 */ /* 0x000fe20000000000 */
[----:B------:R-:W-:Y:S01]  /*0650*/  ISETP.NE.AND P6, PT, R19, RZ, PT ;  /* 0x000000ff1300720c */ /* 0x000fe20003fc5270 */
[----:B------:R-:W-:Y:S03]  /*0660*/  BSSY.RECONVERGENT B0, `(.L_x_9) ;  /* 0x000001c000007945 */ /* 0x000fe60003800200 */
[----:B------:R-:W-:-:S04]  /*0670*/  ISETP.GE.AND P0, PT, R0, UR39, PT ;  /* 0x0000002700007c0c */ /* 0x000fc8000bf06270 */
[----:B------:R-:W-:Y:S01]  /*0680*/  ISETP.GT.AND P0, PT, R0, -0x1, !P0 ;  /* 0xffffffff0000780c */ /* 0x000fe20004704270 */
[----:B------:R-:W-:-:S03]  /*0690*/  VIADD R0, R16, 0x2 ;  /* 0x0000000210007836 */ /* 0x000fc60000000000 */
[----:B------:R-:W-:Y:S02]  /*06a0*/  PLOP3.LUT P0, PT, P0, P6, PT, 0x80, 0x8 ;  /* 0x000000000008781c */ /* 0x000fe4000070d070 */
[----:B------:R-:W-:-:S11]  /*06b0*/  ISETP.GE.AND P1, PT, R0, UR40, PT ;  /* 0x0000002800007c0c */ /* 0x000fd6000bf26270 */
[----:B------:R-:W-:Y:S05]  /*06c0*/  @!P0 BRA `(.L_x_10) ;  /* 0x0000000000548947 */ /* 0x000fea0003800000 */
[----:B------:R-:W0:Y:S01]  /*06d0*/  LDC.64 R4, c[0x0][0x380] ;  /* 0x0000e000ff047b82 */ /* 0x000e220000000a00 */
[----:B------:R-:W-:Y:S02]  /*06e0*/  SHF.R.S32.HI R6, RZ, 0x1f, R24 ;  /* 0x0000001fff067819 */ /* 0x000fe40000011418 */
[----:B------:R-:W-:Y:S02]  /*06f0*/  SHF.R.S32.HI R25, RZ, 0x1f, R28 ;  /* 0x0000001fff197819 */ /* 0x000fe4000001141c */
[--C-:B------:R-:W-:Y:S02]  /*0700*/  SHF.R.S32.HI R7, RZ, 0x1f, R23.reuse ;  /* 0x0000001fff077819 */ /* 0x100fe40000011417 */
[----:B------:R-:W-:Y:S01]  /*0710*/  IADD3 R9, P0, P2, R24, R28, R23 ;  /* 0x0000001c18097210 */ /* 0x000fe20007a1e017 */
[----:B------:R-:W1:Y:S03]  /*0720*/  LDC.64 R2, c[0x0][0x390] ;  /* 0x0000e400ff027b82 */ /* 0x000e660000000a00 */
[----:B------:R-:W-:-:S05]  /*0730*/  IADD3.X R6, PT, PT, R6, R25, R7, P0, P2 ;  /* 0x0000001906067210 */ /* 0x000fca00007e4407 */
[----:B------:R-:W-:Y:S02]  /*0740*/  IMAD R7, R6, 0x3, RZ ;  /* 0x0000000306077824 */ /* 0x000fe400078e02ff */
[----:B0-----:R-:W-:-:S04]  /*0750*/  IMAD.WIDE.U32 R4, R9, 0x3, R4 ;  /* 0x0000000309047825 */ /* 0x001fc800078e0004 */
[----:B------:R-:W-:Y:S02]  /*0760*/  IMAD.IADD R5, R5, 0x1, R7 ;  /* 0x0000000105057824 */ /* 0x000fe400078e0207 */
[----:B-1----:R-:W-:-:S03]  /*0770*/  IMAD.WIDE.U32 R2, R16, 0x4, R2 ;  /* 0x0000000410027825 */ /* 0x002fc600078e0002 */
[----:B------:R-:W2:Y:S04]  /*0780*/  LDG.E.U8 R6, desc[UR36][R4.64+0x3] ;  /* 0x0000032404067981 */ /* 0x000ea8000c1e1100 */
[----:B------:R-:W3:Y:S04]  /*0790*/  LDG.E.U8 R7, desc[UR36][R4.64+0x4] ;  /* 0x0000042404077981 */ /* 0x000ee8000c1e1100 */
[----:B------:R-:W4:Y:S04]  /*07a0*/  LDG.E.U8 R8, desc[UR36][R4.64+0x5] ;  /* 0x0000052404087981 */ /* 0x000f28000c1e1100 */
[----:B------:R-:W5:Y:S01]  /*07b0*/  LDG.E R2, desc[UR36][R2.64+0x4] ;  /* 0x0000042402027981 */ /* 0x000f62000c1e1900 */
[----:B--2---:R-:W-:-:S02]  /*07c0*/  I2FP.F32.U32 R6, R6 ;  /* 0x0000000600067245 */ /* 0x004fc40000201000 */
[----:B---3--:R-:W-:Y:S02]  /*07d0*/  I2FP.F32.U32 R7, R7 ;  /* 0x0000000700077245 */ /* 0x008fe40000201000 */
[----:B----4-:R-:W-:Y:S01]  /*07e0*/  I2FP.F32.U32 R8, R8 ;  /* 0x0000000800087245 */ /* 0x010fe20000201000 */
[C---:B-----5:R-:W-:Y:S02]  /*07f0*/  FFMA R31, R2.reuse, R6, R31 ;  /* 0x00000006021f7223 */ /* 0x060fe4000000001f */
[C---:B------:R-:W-:Y:S02]  /*0800*/  FFMA R30, R2.reuse, R7, R30 ;  /* 0x00000007021e7223 */ /* 0x040fe4000000001e */
[----:B------:R-:W-:-:S07]  /*0810*/  FFMA R29, R2, R8, R29 ;  /* 0x00000008021d7223 */ /* 0x000fce000000001d */
.L_x_10:
[----:B------:R-:W-:Y:S05]  /*0820*/  BSYNC.RECONVERGENT B0 ;  /* 0x0000000000007941 */ /* 0x000fea0003800200 */
.L_x_9:
        /* <DEDUP_REMOVED lines=12> */
.L_x_12:
[----:B------:R-:W-:Y:S05]  /*08f0*/  BSYNC.RECONVERGENT B6 ;  /* 0x0000000000067941 */ /* 0x000fea0003800200 */
.L_x_11:
[----:B------:R-:W-:Y:S01]  /*0900*/  VIADD R0, R22, 0x2 ;  /* 0x0000000216007836 */ /* 0x000fe20000000000 */
[----:B------:R-:W-:Y:S01]  /*0910*/  ISETP.NE.AND P6, PT, R19, RZ, PT ;  /* 0x000000ff1300720c */ /* 0x000fe20003fc5270 */
[----:B------:R-:W-:Y:S03]  /*0920*/  BSSY.RECONVERGENT B0, `(.L_x_13) ;  /* 0x000001c000007945 */ /* 0x000fe60003800200 */
[----:B------:R-:W-:-:S04]  /*0930*/  ISETP.GE.AND P0, PT, R0, UR39, PT ;  /* 0x0000002700007c0c */ /* 0x000fc8000bf06270 */
[----:B------:R-:W-:Y:S02]  /*0940*/  ISETP.GT.AND P0, PT, R0, -0x1, !P0 ;  /* 0xffffffff0000780c */ /* 0x000fe40004704270 */
[----:B------:R-:W-:Y:S02]  /*0950*/  IADD3 R0, PT, PT, R16, 0x3, RZ ;  /* 0x0000000310007810 */ /* 0x000fe40007ffe0ff */
        /* <DEDUP_REMOVED lines=24> */
.L_x_14:
[----:B------:R-:W-:Y:S05]  /*0ae0*/  BSYNC.RECONVERGENT B0 ;  /* 0x0000000000007941 */ /* 0x000fea0003800200 */
.L_x_13:
        /* <DEDUP_REMOVED lines=12> */
.L_x_16:
[----:B------:R-:W-:Y:S05]  /*0bb0*/  BSYNC.RECONVERGENT B6 ;  /* 0x0000000000067941 */ /* 0x000fea0003800200 */
.L_x_15:
[----:B------:R-:W-:Y:S01]  /*0bc0*/  VIADD R22, R22, 0x3 ;  /* 0x0000000316167836 */ /* 0x000fe20000000000 */
[----:B------:R-:W-:Y:S01]  /*0bd0*/  ISETP.NE.AND P6, PT, R19, RZ, PT ;  /* 0x000000ff1300720c */ /* 0x000fe20003fc5270 */
[----:B------:R-:W-:Y:S03]  /*0be0*/  BSSY.RECONVERGENT B0, `(.L_x_17) ;  /* 0x000001b000007945 */ /* 0x000fe60003800200 */
[----:B------:R-:W-:-:S04]  /*0bf0*/  ISETP.GE.AND P0, PT, R22, UR39, PT ;  /* 0x0000002716007c0c */ /* 0x000fc8000bf06270 */
[----:B------:R-:W-:-:S04]  /*0c00*/  ISETP.GT.AND P0, PT, R22, -0x1, !P0 ;  /* 0xffffffff1600780c */ /* 0x000fc80004704270 */
[----:B------:R-:W-:-:S13]  /*0c10*/  PLOP3.LUT P0, PT, P0, P6, PT, 0x80, 0x8 ;  /* 0x000000000008781c */ /* 0x000fda000070d070 */
        /* <DEDUP_REMOVED lines=23> */
.L_x_18:
[----:B------:R-:W-:Y:S05]  /*0d90*/  BSYNC.RECONVERGENT B0 ;  /* 0x0000000000007941 */ /* 0x000fea0003800200 */
.L_x_17:
[----:B------:R-:W-:-:S05]  /*0da0*/  VIADD R23, R23, 0x4 ;  /* 0x0000000417177836 */ /* 0x000fca0000000000 */
[----:B------:R-:W-:-:S13]  /*0db0*/  ISETP.NE.AND P0, PT, R23, UR38, PT ;  /* 0x0000002617007c0c */ /* 0x000fda000bf05270 */
[----:B------:R-:W-:Y:S05]  /*0dc0*/  @P0 BRA `(.L_x_19) ;  /* 0xfffffff400480947 */ /* 0x000fea000383ffff */
[----:B------:R-:W-:Y:S05]  /*0dd0*/  BSYNC.RECONVERGENT B7 ;  /* 0x0000000000077941 */ /* 0x000fea0003800200 */
.L_x_2:
[----:B------:R-:W-:-:S07]  /*0de0*/  IMAD.U32 R35, RZ, RZ, UR38 ;  /* 0x00000026ff237e24 */ /* 0x000fce000f8e00ff */
.L_x_1:
[----:B------:R-:W1:Y:S02]  /*0df0*/  LDCU UR4, c[0x0][0x398] ;  /* 0x00007300ff0477ac */ /* 0x000e640008000800 */
[----:B-1----:R-:W-:-:S09]  /*0e00*/  ULOP3.LUT UP0, UR4, UR4, 0x3, URZ, 0xc0, !UPT ;  /* 0x0000000304047892 */ /* 0x002fd2000f80c0ff */
[----:B------:R-:W-:Y:S05]  /*0e10*/  BRA.U !UP0, `(.L_x_20) ;  /* 0x0000000908147547 */ /* 0x000fea000b800000 */
[----:B------:R-:W-:-:S09]  /*0e20*/  UISETP.NE.AND UP0, UPT, UR4, 0x1, UPT ;  /* 0x000000010400788c */ /* 0x000fd2000bf05270 */
[----:B------:R-:W-:Y:S05]  /*0e30*/  BRA.U !UP0, `(.L_x_21) ;  /* 0x0000000508587547 */ /* 0x000fea000b800000 */
[----:B------:R-:W-:Y:S01]  /*0e40*/  IMAD.IADD R16, R26, 0x1, R35 ;  /* 0x000000011a107824 */ /* 0x000fe200078e0223 */
[----:B------:R-:W-:Y:S01]  /*0e50*/  BSSY.RECONVERGENT B6, `(.L_x_22) ;  /* 0x000000e000067945 */ /* 0x000fe20003800200 */
[----:B------:R-:W-:-:S03]  /*0e60*/  IADD3 R23, PT, PT, R28, R35, RZ ;  /* 0x000000231c177210 */ /* 0x000fc60007ffe0ff */
        /* <DEDUP_REMOVED lines=12> */
.L_x_23:
[----:B0-----:R-:W-:Y:S05]  /*0f30*/  BSYNC.RECONVERGENT B6 ;  /* 0x0000000000067941 */ /* 0x001fea0003800200 */
.L_x_22:
[----:B------:R-:W0:Y:S01]  /*0f40*/  LDCU UR4, c[0x0][0x388] ;  /* 0x00007100ff0477ac */ /* 0x000e220008000800 */
[----:B------:R-:W-:Y:S01]  /*0f50*/  ISETP.NE.AND P6, PT, R19, RZ, PT ;  /* 0x000000ff1300720c */ /* 0x000fe20003fc5270 */
[----:B------:R-:W-:Y:S01]  /*0f60*/  VIADD R0, R16, 0x1 ;  /* 0x0000000110007836 */ /* 0x000fe20000000000 */
[----:B------:R-:W-:Y:S04]  /*0f70*/  BSSY.RECONVERGENT B0, `(.L_x_24) ;  /* 0x0000015000007945 */ /* 0x000fe80003800200 */
[----:B------:R-:W-:Y:S02]  /*0f80*/  ISETP.GE.AND P1, PT, R0, UR40, PT ;  /* 0x0000002800007c0c */ /* 0x000fe4000bf26270 */
[----:B0-----:R-:W-:-:S04]  /*0f90*/  ISETP.GE.AND P0, PT, R23, UR4, PT ;  /* 0x0000000417007c0c */ /* 0x001fc8000bf06270 */
[----:B------:R-:W-:-:S04]  /*0fa0*/  ISETP.GT.AND P0, PT, R23, -0x1, !P0 ;  /* 0xffffffff1700780c */ /* 0x000fc80004704270 */
[----:B------:R-:W-:-:S13]  /*0fb0*/  PLOP3.LUT P0, PT, P0, P6, PT, 0x80, 0x8 ;  /* 0x000000000008781c */ /* 0x000fda000070d070 */
[----:B------:R-:W-:Y:S05]  /*0fc0*/  @!P0 BRA `(.L_x_25) ;  /* 0x00000000003c8947 */ /* 0x000fea0003800000 */
[----:B------:R-:W0:Y:S01]  /*0fd0*/  LDC.64 R2, c[0x0][0x380] ;  /* 0x0000e000ff027b82 */ /* 0x000e220000000a00 */
[----:B------:R-:W-:-:S07]  /*0fe0*/  IMAD.IADD R7, R24, 0x1, R23 ;  /* 0x0000000118077824 */ /* 0x000fce00078e0217 */
        /* <DEDUP_REMOVED lines=13> */
.L_x_25:
[----:B------:R-:W-:Y:S05]  /*10c0*/  BSYNC.RECONVERGENT B0 ;  /* 0x0000000000007941 */ /* 0x000fea0003800200 */
.L_x_24:
        /* <DEDUP_REMOVED lines=12> */
.L_x_27:
[----:B------:R-:W-:Y:S05]  /*1190*/  BSYNC.RECONVERGENT B6 ;  /* 0x0000000000067941 */ /* 0x000fea0003800200 */
.L_x_26:
[----:B------:R-:W0:Y:S01]  /*11a0*/  LDCU UR4, c[0x0][0x388] ;  /* 0x00007100ff0477ac */ /* 0x000e220008000800 */
[----:B------:R-:W-:Y:S01]  /*11b0*/  VIADD R23, R23, 0x1 ;  /* 0x0000000117177836 */ /* 0x000fe20000000000 */
[----:B------:R-:W-:Y:S01]  /*11c0*/  ISETP.NE.AND P6, PT, R19, RZ, PT ;  /* 0x000000ff1300720c */ /* 0x000fe20003fc5270 */
[----:B------:R-:W-:Y:S03]  /*11d0*/  BSSY.RECONVERGENT B0, `(.L_x_28) ;  /* 0x000001b000007945 */ /* 0x000fe60003800200 */
[----:B0-----:R-:W-:-:S04]  /*11e0*/  ISETP.GE.AND P0, PT, R23, UR4, PT ;  /* 0x0000000417007c0c */ /* 0x001fc8000bf06270 */
[----:B------:R-:W-:-:S04]  /*11f0*/  ISETP.GT.AND P0, PT, R23, -0x1, !P0 ;  /* 0xffffffff1700780c */ /* 0x000fc80004704270 */
[----:B------:R-:W-:-:S13]  /*1200*/  PLOP3.LUT P0, PT, P0, P6, PT, 0x80, 0x8 ;  /* 0x000000000008781c */ /* 0x000fda000070d070 */
[----:B------:R-:W-:Y:S05]  /*1210*/  @!P0 BRA `(.L_x_29) ;  /* 0x0000000000588947 */ /* 0x000fea0003800000 */
[----:B------:R-:W0:Y:S01]  /*1220*/  LDC.64 R4, c[0x0][0x380] ;  /* 0x0000e000ff047b82 */ /* 0x000e220000000a00 */
[----:B------:R-:W1:Y:S01]  /*1230*/  LDCU.64 UR4, c[0x0][0x390] ;  /* 0x00007200ff0477ac */ /* 0x000e620008000a00 */
[----:B------:R-:W-:Y:S02]  /*1240*/  IADD3 R3, P0, P1, R24, R28, R35 ;  /* 0x0000001c18037210 */ /* 0x000fe4000791e023 */
[----:B------:R-:W-:-:S04]  /*1250*/  SHF.R.S32.HI R0, RZ, 0x1f, R24 ;  /* 0x0000001fff007819 */ /* 0x000fc80000011418 */
[----:B------:R-:W-:-:S05]  /*1260*/  IADD3.X R0, PT, PT, R0, R25, RZ, P0, P1 ;  /* 0x0000001900007210 */ /* 0x000fca00007e24ff */
[----:B------:R-:W-:Y:S02]  /*1270*/  IMAD R7, R0, 0x3, RZ ;  /* 0x0000000300077824 */ /* 0x000fe400078e02ff */
[----:B0-----:R-:W-:Y:S01]  /*1280*/  IMAD.WIDE.U32 R4, R3, 0x3, R4 ;  /* 0x0000000303047825 */ /* 0x001fe200078e0004 */
[----:B------:R-:W-:-:S03]  /*1290*/  IADD3 R3, P0, PT, R26, R35, RZ ;  /* 0x000000231a037210 */ /* 0x000fc60007f1e0ff */
[----:B------:R-:W-:Y:S01]  /*12a0*/  IMAD.IADD R5, R5, 0x1, R7 ;  /* 0x0000000105057824 */ /* 0x000fe200078e0207 */
[----:B------:R-:W-:Y:S02]  /*12b0*/  IADD3.X R0, PT, PT, RZ, RZ, RZ, P0, !PT ;  /* 0x000000ffff007210 */ /* 0x000fe400007fe4ff */
[C---:B-1----:R-:W-:Y:S02]  /*12c0*/  LEA R2, P0, R3.reuse, UR4, 0x2 ;  /* 0x0000000403027c11 */ /* 0x042fe4000f8010ff */
[----:B------:R-:W2:Y:S02]  /*12d0*/  LDG.E.U8 R6, desc[UR36][R4.64+0x4] ;  /* 0x0000042404067981 */ /* 0x000ea4000c1e1100 */
[----:B------:R-:W-:Y:S02]  /*12e0*/  LEA.HI.X R3, R3, UR5, R0, 0x2, P0 ;  /* 0x0000000503037c11 */ /* 0x000fe400080f1400 */
[----:B------:R-:W3:Y:S04]  /*12f0*/  LDG.E.U8 R0, desc[UR36][R4.64+0x3] ;  /* 0x0000032404007981 */ /* 0x000ee8000c1e1100 */
[----:B------:R-:W4:Y:S04]  /*1300*/  LDG.E.U8 R8, desc[UR36][R4.64+0x5] ;  /* 0x0000052404087981 */ /* 0x000f28000c1e1100 */
[----:B------:R-:W5:Y:S01]  /*1310*/  LDG.E R2, desc[UR36][R2.64+0x4] ;  /* 0x0000042402027981 */ /* 0x000f62000c1e1900 */
[----:B--2---:R-:W-:-:S02]  /*1320*/  I2FP.F32.U32 R7, R6 ;  /* 0x0000000600077245 */ /* 0x004fc40000201000 */
[----:B---3--:R-:W-:Y:S02]  /*1330*/  I2FP.F32.U32 R0, R0 ;  /* 0x0000000000007245 */ /* 0x008fe40000201000 */
[----:B----4-:R-:W-:-:S03]  /*1340*/  I2FP.F32.U32 R8, R8 ;  /* 0x0000000800087245 */ /* 0x010fc60000201000 */
[C---:B-----5:R-:W-:Y:S01]  /*1350*/  FFMA R31, R2.reuse, R0, R31 ;  /* 0x00000000021f7223 */ /* 0x060fe2000000001f */
[C---:B------:R-:W-:Y:S01]  /*1360*/  FFMA R30, R2.reuse, R7, R30 ;  /* 0x00000007021e7223 */ /* 0x040fe2000000001e */
[----:B------:R-:W-:-:S07]  /*1370*/  FFMA R29, R2, R8, R29 ;  /* 0x00000008021d7223 */ /* 0x000fce000000001d */
.L_x_29:
[----:B------:R-:W-:Y:S05]  /*1380*/  BSYNC.RECONVERGENT B0 ;  /* 0x0000000000007941 */ /* 0x000fea0003800200 */
.L_x_28:
[----:B------:R-:W-:-:S07]  /*1390*/  VIADD R35, R35, 0x2 ;  /* 0x0000000223237836 */ /* 0x000fce0000000000 */
.L_x_21:
[----:B------:R-:W1:Y:S01]  /*13a0*/  LDCU UR4, c[0x0][0x398] ;  /* 0x00007300ff0477ac */ /* 0x000e620008000800 */
[----:B------:R-:W-:Y:S01]  /*13b0*/  BSSY.RECONVERGENT B7, `(.L_x_20) ;  /* 0x000002b000077945 */ /* 0x000fe20003800200 */
[----:B-1----:R-:W-:-:S04]  /*13c0*/  ULOP3.LUT UR4, UR4, 0x1, URZ, 0xc0, !UPT ;  /* 0x0000000104047892 */ /* 0x002fc8000f8ec0ff */
[----:B------:R-:W-:-:S09]  /*13d0*/  UISETP.NE.U32.AND UP0, UPT, UR4, 0x1, UPT ;  /* 0x000000010400788c */ /* 0x000fd2000bf05070 */
[----:B------:R-:W-:Y:S05]  /*13e0*/  BRA.U UP0, `(.L_x_30) ;  /* 0x00000001009c7547 */ /* 0x000fea000b800000 */
[--C-:B------:R-:W-:Y:S01]  /*13f0*/  IMAD.IADD R26, R26, 0x1, R35.reuse ;  /* 0x000000011a1a7824 */ /* 0x100fe200078e0223 */
[----:B------:R-:W-:Y:S01]  /*1400*/  BSSY.RECONVERGENT B6, `(.L_x_31) ;  /* 0x0000010000067945 */ /* 0x000fe20003800200 */
[----:B------:R-:W-:-:S03]  /*1410*/  IMAD.IADD R35, R28, 0x1, R35 ;  /* 0x000000011c237824 */ /* 0x000fc600078e0223 */
[----:B------:R-:W-:-:S13]  /*1420*/  ISETP.GE.AND P0, PT, R26, UR40, PT ;  /* 0x000000281a007c0c */ /* 0x000fda000bf06270 */
[----:B------:R-:W-:Y:S05]  /*1430*/  @!P0 BRA `(.L_x_32) ;  /* 0x0000000000308947 */ /* 0x000fea0003800000 */
[----:B------:R-:W1:Y:S01]  /*1440*/  LDCU UR4, c[0x0][0x2f8] ;  /* 0x00005f00ff0477ac */ /* 0x000e620008000800 */
[----:B------:R-:W-:Y:S01]  /*1450*/  MOV R2, 0x0 ;  /* 0x0000000000027802 */ /* 0x000fe20000000f00 */
[----:B------:R-:W-:Y:S02]  /*1460*/  IMAD.MOV.U32 R6, RZ, RZ, R18 ;  /* 0x000000ffff067224 */ /* 0x000fe400078e0012 */
[----:B------:R-:W-:-:S03]  /*1470*/  IMAD.MOV.U32 R7, RZ, RZ, R17 ;  /* 0x000000ffff077224 */ /* 0x000fc600078e0011 */
[----:B------:R-:W2:Y:S01]  /*1480*/  LDC.64 R2, c[0x4][R2] ;  /* 0x0100000002027b82 */ /* 0x000ea20000000a00 */
[----:B-1----:R-:W-:Y:S01]  /*1490*/  VIADD R9, R18, -UR4 ;  /* 0x8000000412097c36 */ /* 0x002fe20008000000 */
[----:B------:R-:W1:Y:S04]  /*14a0*/  LDCU.64 UR4, c[0x4][0x8] ;  /* 0x01000100ff0477ac */ /* 0x000e680008000a00 */
[----:B------:R3:W-:Y:S01]  /*14b0*/  STL [R9], R26 ;  /* 0x0000001a09007387 */ /* 0x0007e20000100800 */
[----:B-1----:R-:W-:Y:S02]  /*14c0*/  IMAD.U32 R4, RZ, RZ, UR4 ;  /* 0x00000004ff047e24 */ /* 0x002fe4000f8e00ff */
[----:B---3--:R-:W-:-:S07]  /*14d0*/  IMAD.U32 R5, RZ, RZ, UR5 ;  /* 0x00000005ff057e24 */ /* 0x008fce000f8e00ff */
[----:B------:R-:W-:-:S07]  /*14e0*/  LEPC R20, `(.L_x_32) ;  /* 0x000000001014794e */ /* 0x000fce0000000000 */
[----:B0-2---:R-:W-:Y:S05]  /*14f0*/  CALL.ABS.NOINC R2 ;  /* 0x0000000002007343 */ /* 0x005fea0003c00000 */
.L_x_32:
[----:B0-----:R-:W-:Y:S05]  /*1500*/  BSYNC.RECONVERGENT B6 ;  /* 0x0000000000067941 */ /* 0x001fea0003800200 */
.L_x_31:
[----:B------:R-:W0:Y:S01]  /*1510*/  LDCU UR4, c[0x0][0x388] ;  /* 0x00007100ff0477ac */ /* 0x000e220008000800 */
[----:B------:R-:W-:Y:S02]  /*1520*/  ISETP.NE.AND P6, PT, R19, RZ, PT ;  /* 0x000000ff1300720c */ /* 0x000fe40003fc5270 */
        /* <DEDUP_REMOVED lines=19> */
.L_x_30:
[----:B0-----:R-:W-:Y:S05]  /*1660*/  BSYNC.RECONVERGENT B7 ;  /* 0x0000000000077941 */ /* 0x001fea0003800200 */
.L_x_20:
[----:B------:R-:W-:-:S13]  /*1670*/  ISETP.NE.AND P0, PT, R34, RZ, PT ;  /* 0x000000ff2200720c */ /* 0x000fda0003f05270 */
[----:B------:R-:W-:Y:S05]  /*1680*/  @P0 BRA `(.L_x_33) ;  /* 0xffffffe800d40947 */ /* 0x000fea000383ffff */
[----:B0-----:R-:W-:Y:S05]  /*1690*/  BSYNC.RECONVERGENT B8 ;  /* 0x0000000000087941 */ /* 0x001fea0003800200 */
.L_x_0:
[----:B------:R-:W0:Y:S01]  /*16a0*/  LDC.64 R2, c[0x0][0x3a0] ;  /* 0x0000e800ff027b82 */ /* 0x000e220000000a00 */
[----:B------:R-:W1:Y:S01]  /*16b0*/  LDCU UR4, c[0x0][0x388] ;  /* 0x00007100ff0477ac */ /* 0x000e620008000800 */
[----:B------:R-:W2:Y:S08]  /*16c0*/  F2I.U32.TRUNC.NTZ R31, R31 ;  /* 0x0000001f001f7305 */ /* 0x000eb0000020f000 */
[----:B------:R-:W3:Y:S08]  /*16d0*/  F2I.U32.TRUNC.NTZ R5, R30 ;  /* 0x0000001e00057305 */ /* 0x000ef0000020f000 */
[----:B------:R-:W4:Y:S01]  /*16e0*/  F2I.U32.TRUNC.NTZ R29, R29 ;  /* 0x0000001d001d7305 */ /* 0x000f22000020f000 */
[----:B-1----:R-:W-:-:S04]  /*16f0*/  IMAD R33, R33, UR4, R32 ;  /* 0x0000000421217c24 */ /* 0x002fc8000f8e0220 */
[----:B0-----:R-:W-:-:S05]  /*1700*/  IMAD.WIDE R2, R33, 0x3, R2 ;  /* 0x0000000321027825 */ /* 0x001fca00078e0202 */
[----:B--2---:R-:W-:Y:S04]  /*1710*/  STG.E.U8 desc[UR36][R2.64], R31 ;  /* 0x0000001f02007986 */ /* 0x004fe8000c101124 */
[----:B---3--:R-:W-:Y:S04]  /*1720*/  STG.E.U8 desc[UR36][R2.64+0x1], R5 ;  /* 0x0000010502007986 */ /* 0x008fe8000c101124 */
[----:B----4-:R-:W-:Y:S01]  /*1730*/  STG.E.U8 desc[UR36][R2.64+0x2], R29 ;  /* 0x0000021d02007986 */ /* 0x010fe2000c101124 */
[----:B------:R-:W-:Y:S05]  /*1740*/  EXIT ;  /* 0x000000000000794d */ /* 0x000fea0003800000 */
.L_x_34:
[----:B------:R-:W-:-:S00]  /*1750*/  BRA `(.L_x_34) ;  /* 0xfffffffc00fc7947 */ /* 0x000fc0000383ffff */
[----:B------:R-:W-:-:S00]  /*1760*/  NOP ;  /* 0x0000000000007918 */ /* 0x000fc00000000000 */
        /* <DEDUP_REMOVED lines=9> */
.L_x_35:


//--------------------- .nv.global.init           --------------------------
	.section	.nv.global.init,"aw",@progbits
.nv.global.init:
	.type		$str,@object
	.size		$str,(.L_0 - $str)
$str:
        /*0000*/ 	.byte	0x25, 0x64, 0x2d, 0x00
.L_0:


//--------------------- .nv.shared.reserved.0     --------------------------
	.section	.nv.shared.reserved.0,"aw",@nobits
	.weak		__nv_reservedSMEM_offset_0_alias
	.size		__nv_reservedSMEM_offset_0_alias, 0, 64
	.other		__nv_reservedSMEM_offset_0_alias,@"STO_CUDA_RESERVED_SHARED STV_DEFAULT"
__nv_reservedSMEM_offset_0_alias:
	.zero		0
	.zero		64


//--------------------- .nv.constant0._Z13blurImgKernelP6uchar3iiPfiS0_ --------------------------
	.section	.nv.constant0._Z13blurImgKernelP6uchar3iiPfiS0_,"a",@progbits
	.sectionflags	@""
	.align	4
.nv.constant0._Z13blurImgKernelP6uchar3iiPfiS0_:
	.zero		936


//--------------------- SYMBOLS --------------------------

	.type		.nv.reservedSmem.offset0,@object
	.size		.nv.reservedSmem.offset0,0x4
	.type		vprintf,@function
